//
// Generated by NVIDIA NVVM Compiler
//
// Compiler Build ID: CL-36424714
// Cuda compilation tools, release 13.0, V13.0.88
// Based on NVVM 20.0.0
//

.version 9.0
.target sm_100
.address_size 64

	// .globl	_Z9kernelBy3v
.extern .func  (.param .b32 func_retval0) vprintf
(
	.param .b64 vprintf_param_0,
	.param .b64 vprintf_param_1
)
;
.global .align 1 .b8 $str[44] = {87, 97, 116, 101, 107, 32, 37, 100, 58, 32, 105, 110, 100, 101, 107, 115, 32, 37, 100, 32, 106, 101, 115, 116, 32, 112, 111, 100, 122, 105, 101, 108, 110, 121, 32, 112, 114, 122, 101, 122, 32, 51, 10};
.global .align 1 .b8 $str$1[48] = {87, 97, 116, 101, 107, 32, 37, 100, 58, 32, 105, 110, 100, 101, 107, 115, 32, 37, 100, 32, 110, 105, 101, 32, 106, 101, 115, 116, 32, 112, 111, 100, 122, 105, 101, 108, 110, 121, 32, 112, 114, 122, 101, 122, 32, 51, 10};

.visible .entry _Z9kernelBy3v()
{
	.local .align 8 .b8 	__local_depot0[8];
	.reg .b64 	%SP;
	.reg .b64 	%SPL;
	.reg .pred 	%p<2>;
	.reg .b32 	%r<10>;
	.reg .b64 	%rd<9>;

	mov.u64 	%SPL, __local_depot0;
	cvta.local.u64 	%SP, %SPL;
	add.u64 	%rd2, %SP, 0;
	add.u64 	%rd1, %SPL, 0;
	mov.u32 	%r2, %tid.x;
	mov.u32 	%r3, %ctaid.x;
	mov.u32 	%r4, %ntid.x;
	mad.lo.s32 	%r1, %r3, %r4, %r2;
	mad.lo.s32 	%r5, %r1, -1431655765, 715827882;
	setp.gt.u32 	%p1, %r5, 1431655764;
	@%p1 bra 	$L__BB0_2;
	st.local.v2.u32 	[%rd1], {%r1, %r1};
	mov.u64 	%rd6, $str;
	cvta.global.u64 	%rd7, %rd6;
	{ // callseq 1, 0
	.param .b64 param0;
	st.param.b64 	[param0], %rd7;
	.param .b64 param1;
	st.param.b64 	[param1], %rd2;
	.param .b32 retval0;
	call.uni (retval0), 
	vprintf, 
	(
	param0, 
	param1
	);
	ld.param.b32 	%r8, [retval0];
	} // callseq 1
	bra.uni 	$L__BB0_3;
$L__BB0_2:
	st.local.v2.u32 	[%rd1], {%r1, %r1};
	mov.u64 	%rd3, $str$1;
	cvta.global.u64 	%rd4, %rd3;
	{ // callseq 0, 0
	.param .b64 param0;
	st.param.b64 	[param0], %rd4;
	.param .b64 param1;
	st.param.b64 	[param1], %rd2;
	.param .b32 retval0;
	call.uni (retval0), 
	vprintf, 
	(
	param0, 
	param1
	);
	ld.param.b32 	%r6, [retval0];
	} // callseq 0
$L__BB0_3:
	ret;

}


// ===== COMPILED SASS (sm_100) =====

	.target	sm_100

	.elftype	@"ET_EXEC"


//--------------------- .note.nv.tkinfo           --------------------------
	.section	.note.nv.tkinfo,"",@"SHT_NOTE"
	.sectionflags	@"SHF_NOTE_NV_TKINFO"
	.tkinfo
        /*0018*/ 	.word	0x00000002
        /*0030*/ 	.string	""
        /*0030*/ 	.string	"ptxas"
        /*0030*/ 	.string	"Cuda compilation tools, release 13.0, V13.0.88"
        /*0030*/ 	.string	"Build cuda_13.0.r13.0/compiler.36424714_0"
        /*0030*/ 	.string	"-arch sm_100 -m 64 "



//--------------------- .note.nv.cuinfo           --------------------------
	.section	.note.nv.cuinfo,"",@"SHT_NOTE"
	.sectionflags	@"SHF_NOTE_NV_CUINFO"
        /*0018*/ 	.short	0x0002
        /*001a*/ 	.short	0x0064
        /*001c*/ 	.short	0x0082
	.zero		2


//--------------------- .nv.info                  --------------------------
	.section	.nv.info,"",@"SHT_CUDA_INFO"
	.align	4


	//----- nvinfo : EIATTR_REGCOUNT
	.align		4
        /*0000*/ 	.byte	0x04, 0x2f
        /*0002*/ 	.short	(.L_3 - .L_2)
	.align		4
.L_2:
        /*0004*/ 	.word	index@(_Z9kernelBy3v)
        /*0008*/ 	.word	0x00000018


	//----- nvinfo : EIATTR_FRAME_SIZE
	.align		4
.L_3:
        /*000c*/ 	.byte	0x04, 0x11
        /*000e*/ 	.short	(.L_5 - .L_4)
	.align		4
.L_4:
        /*0010*/ 	.word	index@(_Z9kernelBy3v)
        /*0014*/ 	.word	0x00000008


	//----- nvinfo : EIATTR_MIN_STACK_SIZE
	.align		4
.L_5:
        /*0018*/ 	.byte	0x04, 0x12
        /*001a*/ 	.short	(.L_7 - .L_6)
	.align		4
.L_6:
        /*001c*/ 	.word	index@(_Z9kernelBy3v)
        /*0020*/ 	.word	0x00000008
.L_7:


//--------------------- .nv.compat                --------------------------
	.section	.nv.compat,"",@"SHT_CUDA_COMPAT_INFO"
	.align	4
        /*0000*/ 	.byte	0x02, 0x09, 0x00, 0x00, 0x02, 0x02, 0x01, 0x00, 0x02, 0x05, 0x05, 0x00, 0x03, 0x07, 0x01, 0x01
        /*0010*/ 	.byte	0x02, 0x03, 0x00, 0x00, 0x02, 0x06, 0x01, 0x00, 0x04, 0x0b, 0x08, 0x00, 0x09, 0x00, 0x00, 0x00
        /*0020*/ 	.byte	0x00, 0x00, 0x00, 0x00


//--------------------- .nv.info._Z9kernelBy3v    --------------------------
	.section	.nv.info._Z9kernelBy3v,"",@"SHT_CUDA_INFO"
	.sectionflags	@""
	.align	4


	//----- nvinfo : EIATTR_CUDA_API_VERSION
	.align		4
        /*0000*/ 	.byte	0x04, 0x37
        /*0002*/ 	.short	(.L_9 - .L_8)
.L_8:
        /*0004*/ 	.word	0x00000082


	//----- nvinfo : EIATTR_SPARSE_MMA_MASK
	.align		4
.L_9:
        /*0008*/ 	.byte	0x03, 0x50
        /*000a*/ 	.short	0x0000


	//----- nvinfo : EIATTR_MAXREG_COUNT
	.align		4
        /*000c*/ 	.byte	0x03, 0x1b
        /*000e*/ 	.short	0x00ff


	//----- nvinfo : EIATTR_EXTERNS
	.align		4
        /*0010*/ 	.byte	0x04, 0x0f
        /*0012*/ 	.short	(.L_11 - .L_10)


	//   ....[0]....
	.align		4
.L_10:
        /*0014*/ 	.word	index@(vprintf)


	//----- nvinfo : EIATTR_MERCURY_ISA_VERSION
	.align		4
.L_11:
        /*0018*/ 	.byte	0x03, 0x5f
        /*001a*/ 	.short	0x0101


	//----- nvinfo : EIATTR_VRC_CTA_INIT_COUNT
	.align		4
        /*001c*/ 	.byte	0x02, 0x4a
	.zero		1
	.zero		1


	//----- nvinfo : EIATTR_SYSCALL_OFFSETS
	.align		4
        /*0020*/ 	.byte	0x04, 0x46
        /*0022*/ 	.short	(.L_13 - .L_12)


	//   ....[0]....
.L_12:
        /*0024*/ 	.word	0x00000160


	//   ....[1]....
        /*0028*/ 	.word	0x00000210


	//----- nvinfo : EIATTR_EXIT_INSTR_OFFSETS
	.align		4
.L_13:
        /*002c*/ 	.byte	0x04, 0x1c
        /*002e*/ 	.short	(.L_15 - .L_14)


	//   ....[0]....
.L_14:
        /*0030*/ 	.word	0x00000170


	//   ....[1]....
        /*0034*/ 	.word	0x00000220


	//----- nvinfo : EIATTR_CRS_STACK_SIZE
	.align		4
.L_15:
        /*0038*/ 	.byte	0x04, 0x1e
        /*003a*/ 	.short	(.L_17 - .L_16)
.L_16:
        /*003c*/ 	.word	0x00000000


	//----- nvinfo : EIATTR_SW_WAR
	.align		4
.L_17:
        /*0040*/ 	.byte	0x04, 0x36
        /*0042*/ 	.short	(.L_19 - .L_18)
.L_18:
        /*0044*/ 	.word	0x00000008
.L_19:


//--------------------- .nv.callgraph             --------------------------
	.section	.nv.callgraph,"",@"SHT_CUDA_CALLGRAPH"
	.align	4
	.sectionentsize	8
	.align		4
        /*0000*/ 	.word	0x00000000
	.align		4
        /*0004*/ 	.word	0xffffffff
	.align		4
        /*0008*/ 	.word	index@(_Z9kernelBy3v)
	.align		4
        /*000c*/ 	.word	index@(vprintf)
	.align		4
        /*0010*/ 	.word	0x00000000
	.align		4
        /*0014*/ 	.word	0xfffffffe
	.align		4
        /*0018*/ 	.word	0x00000000
	.align		4
        /*001c*/ 	.word	0xfffffffd
	.align		4
        /*0020*/ 	.word	0x00000000
	.align		4
        /*0024*/ 	.word	0xfffffffc


//--------------------- .nv.constant4             --------------------------
	.section	.nv.constant4,"a",@progbits
	.align	8
	.align		8
.nv.constant4:
        /*0000*/ 	.dword	vprintf
	.align		8
        /*0008*/ 	.dword	$str
	.align		8
        /*0010*/ 	.dword	$str$1


//--------------------- .text._Z9kernelBy3v       --------------------------
	.section	.text._Z9kernelBy3v,"ax",@progbits
	.align	128
        .global         _Z9kernelBy3v
        .type           _Z9kernelBy3v,@function
        .size           _Z9kernelBy3v,(.L_x_4 - _Z9kernelBy3v)
        .other          _Z9kernelBy3v,@"STO_CUDA_ENTRY STV_DEFAULT"
_Z9kernelBy3v:
.text._Z9kernelBy3v:
[----:B------:R-:W0:Y:S01]  /*0000*/  LDC R1, c[0x0][0x37c] ;  /* 0x0000df00ff017b82 */ /* 0x000e220000000800 */
[----:B------:R-:W1:Y:S01]  /*0010*/  S2R R2, SR_TID.X ;  /* 0x0000000000027919 */ /* 0x000e620000002100 */
[----:B------:R-:W2:Y:S06]  /*0020*/  LDCU UR5, c[0x0][0x2fc] ;  /* 0x00005f80ff0577ac */ /* 0x000eac0008000800 */
[----:B------:R-:W1:Y:S01]  /*0030*/  S2UR UR6, SR_CTAID.X ;  /* 0x00000000000679c3 */ /* 0x000e620000002500 */
[----:B------:R-:W-:Y:S01]  /*0040*/  IMAD.MOV.U32 R5, RZ, RZ, -0x55555555 ;  /* 0xaaaaaaabff057424 */ /* 0x000fe200078e00ff */
[----:B------:R-:W3:Y:S01]  /*0050*/  LDCU UR4, c[0x0][0x2f8] ;  /* 0x00005f00ff0477ac */ /* 0x000ee20008000800 */
[----:B0-----:R-:W-:-:S05]  /*0060*/  VIADD R1, R1, 0xfffffff8 ;  /* 0xfffffff801017836 */ /* 0x001fca0000000000 */
[----:B------:R-:W1:Y:S01]  /*0070*/  LDC R3, c[0x0][0x360] ;  /* 0x0000d800ff037b82 */ /* 0x000e620000000800 */
[----:B---3--:R-:W-:-:S04]  /*0080*/  IADD3 R6, P1, PT, R1, UR4, RZ ;  /* 0x0000000401067c10 */ /* 0x008fc8000ff3e0ff */
[----:B--2---:R-:W-:Y:S01]  /*0090*/  IADD3.X R7, PT, PT, RZ, UR5, RZ, P1, !PT ;  /* 0x00000005ff077c10 */ /* 0x004fe20008ffe4ff */
[----:B-1----:R-:W-:-:S04]  /*00a0*/  IMAD R2, R3, UR6, R2 ;  /* 0x0000000603027c24 */ /* 0x002fc8000f8e0202 */
[----:B------:R-:W-:-:S05]  /*00b0*/  IMAD R0, R2, R5, 0x2aaaaaaa ;  /* 0x2aaaaaaa02007424 */ /* 0x000fca00078e0205 */
[----:B------:R-:W-:-:S13]  /*00c0*/  ISETP.GT.U32.AND P0, PT, R0, 0x55555554, PT ;  /* 0x555555540000780c */ /* 0x000fda0003f04070 */
[----:B------:R-:W-:Y:S05]  /*00d0*/  @P0 BRA `(.L_x_0) ;  /* 0x0000000000280947 */ /* 0x000fea0003800000 */
[----:B------:R-:W-:Y:S01]  /*00e0*/  IMAD.MOV.U32 R3, RZ, RZ, R2 ;  /* 0x000000ffff037224 */ /* 0x000fe200078e0002 */
[----:B------:R-:W-:Y:S01]  /*00f0*/  MOV R0, 0x0 ;  /* 0x0000000000007802 */ /* 0x000fe20000000f00 */
[----:B------:R-:W0:Y:S03]  /*0100*/  LDCU.64 UR4, c[0x4][0x8] ;  /* 0x01000100ff0477ac */ /* 0x000e260008000a00 */
[----:B------:R1:W-:Y:S01]  /*0110*/  STL.64 [R1], R2 ;  /* 0x0000000201007387 */ /* 0x0003e20000100a00 */
[----:B------:R1:W2:Y:S01]  /*0120*/  LDC.64 R8, c[0x4][R0] ;  /* 0x0100000000087b82 */ /* 0x0002a20000000a00 */
[----:B0-----:R-:W-:Y:S01]  /*0130*/  IMAD.U32 R4, RZ, RZ, UR4 ;  /* 0x00000004ff047e24 */ /* 0x001fe2000f8e00ff */
[----:B-1----:R-:W-:-:S07]  /*0140*/  MOV R5, UR5 ;  /* 0x0000000500057c02 */ /* 0x002fce0008000f00 */
[----:B------:R-:W-:-:S07]  /*0150*/  LEPC R20, `(.L_x_1) ;  /* 0x000000001014794e */ /* 0x000fce0000000000 */
[----:B--2---:R-:W-:Y:S05]  /*0160*/  CALL.ABS.NOINC R8 ;  /* 0x0000000008007343 */ /* 0x004fea0003c00000 */
.L_x_1:
[----:B------:R-:W-:Y:S05]  /*0170*/  EXIT ;  /* 0x000000000000794d */ /* 0x000fea0003800000 */
.L_x_0:
[----:B------:R-:W-:Y:S01]  /*0180*/  IMAD.MOV.U32 R8, RZ, RZ, R2 ;  /* 0x000000ffff087224 */ /* 0x000fe200078e0002 */
[----:B------:R-:W-:Y:S01]  /*0190*/  MOV R9, R2 ;  /* 0x0000000200097202 */ /* 0x000fe20000000f00 */
[----:B------:R-:W0:Y:S01]  /*01a0*/  LDCU.64 UR4, c[0x4][0x10] ;  /* 0x01000200ff0477ac */ /* 0x000e220008000a00 */
[----:B------:R-:W-:-:S03]  /*01b0*/  MOV R0, 0x0 ;  /* 0x0000000000007802 */ /* 0x000fc60000000f00 */
[----:B------:R1:W-:Y:S01]  /*01c0*/  STL.64 [R1], R8 ;  /* 0x0000000801007387 */ /* 0x0003e20000100a00 */
[----:B------:R1:W2:Y:S01]  /*01d0*/  LDC.64 R2, c[0x4][R0] ;  /* 0x0100000000027b82 */ /* 0x0002a20000000a00 */
[----:B0-----:R-:W-:Y:S01]  /*01e0*/  IMAD.U32 R4, RZ, RZ, UR4 ;  /* 0x00000004ff047e24 */ /* 0x001fe2000f8e00ff */
[----:B-1----:R-:W-:-:S07]  /*01f0*/  MOV R5, UR5 ;  /* 0x0000000500057c02 */ /* 0x002fce0008000f00 */
[----:B------:R-:W-:-:S07]  /*0200*/  LEPC R20, `(.L_x_2) ;  /* 0x000000001014794e */ /* 0x000fce0000000000 */
[----:B--2---:R-:W-:Y:S05]  /*0210*/  CALL.ABS.NOINC R2 ;  /* 0x0000000002007343 */ /* 0x004fea0003c00000 */
.L_x_2:
[----:B------:R-:W-:Y:S05]  /*0220*/  EXIT ;  /* 0x000000000000794d */ /* 0x000fea0003800000 */
.L_x_3:
[----:B------:R-:W-:-:S00]  /*0230*/  BRA `(.L_x_3) ;  /* 0xfffffffc00fc7947 */ /* 0x000fc0000383ffff */
[----:B------:R-:W-:-:S00]  /*0240*/  NOP ;  /* 0x0000000000007918 */ /* 0x000fc00000000000 */
        /* <DEDUP_REMOVED lines=11> */
.L_x_4:


//--------------------- .nv.global.init           --------------------------
	.section	.nv.global.init,"aw",@progbits
.nv.global.init:
	.type		$str,@object
	.size		$str,($str$1 - $str)
$str:
        /*0000*/ 	.byte	0x57, 0x61, 0x74, 0x65, 0x6b, 0x20, 0x25, 0x64, 0x3a, 0x20, 0x69, 0x6e, 0x64, 0x65, 0x6b, 0x73
        /*0010*/ 	.byte	0x20, 0x25, 0x64, 0x20, 0x6a, 0x65, 0x73, 0x74, 0x20, 0x70, 0x6f, 0x64, 0x7a, 0x69, 0x65, 0x6c
        /*0020*/ 	.byte	0x6e, 0x79, 0x20, 0x70, 0x72, 0x7a, 0x65, 0x7a, 0x20, 0x33, 0x0a, 0x00
	.type		$str$1,@object
	.size		$str$1,(.L_1 - $str$1)
$str$1:
        /*002c*/ 	.byte	0x57, 0x61, 0x74, 0x65, 0x6b, 0x20, 0x25, 0x64, 0x3a, 0x20, 0x69, 0x6e, 0x64, 0x65, 0x6b, 0x73
        /*003c*/ 	.byte	0x20, 0x25, 0x64, 0x20, 0x6e, 0x69, 0x65, 0x20, 0x6a, 0x65, 0x73, 0x74, 0x20, 0x70, 0x6f, 0x64
        /*004c*/ 	.byte	0x7a, 0x69, 0x65, 0x6c, 0x6e, 0x79, 0x20, 0x70, 0x72, 0x7a, 0x65, 0x7a, 0x20, 0x33, 0x0a, 0x00
.L_1:


//--------------------- .nv.shared.reserved.0     --------------------------
	.section	.nv.shared.reserved.0,"aw",@nobits
	.weak		__nv_reservedSMEM_offset_0_alias
	.size		__nv_reservedSMEM_offset_0_alias, 0, 64
	.other		__nv_reservedSMEM_offset_0_alias,@"STO_CUDA_RESERVED_SHARED STV_DEFAULT"
__nv_reservedSMEM_offset_0_alias:
	.zero		0
	.zero		64


//--------------------- .nv.constant0._Z9kernelBy3v --------------------------
	.section	.nv.constant0._Z9kernelBy3v,"a",@progbits
	.sectionflags	@""
	.align	4
.nv.constant0._Z9kernelBy3v:
	.zero		896


//--------------------- SYMBOLS --------------------------

	.type		.nv.reservedSmem.offset0,@object
	.size		.nv.reservedSmem.offset0,0x4
	.type		vprintf,@function
